//
// Generated by NVIDIA NVVM Compiler
//
// Compiler Build ID: CL-36424714
// Cuda compilation tools, release 13.0, V13.0.88
// Based on NVVM 20.0.0
//

.version 9.0
.target sm_100
.address_size 64

	// .globl	_Z4selpv

.visible .entry _Z4selpv()
{


	ret;

}


// ===== COMPILED SASS (sm_100) =====

	.target	sm_100

	.elftype	@"ET_EXEC"


//--------------------- .note.nv.tkinfo           --------------------------
	.section	.note.nv.tkinfo,"",@"SHT_NOTE"
	.sectionflags	@"SHF_NOTE_NV_TKINFO"
	.tkinfo
        /*0018*/ 	.word	0x00000002
        /*0030*/ 	.string	""
        /*0030*/ 	.string	"ptxas"
        /*0030*/ 	.string	"Cuda compilation tools, release 13.0, V13.0.88"
        /*0030*/ 	.string	"Build cuda_13.0.r13.0/compiler.36424714_0"
        /*0030*/ 	.string	"-arch sm_100 -m 64 "



//--------------------- .note.nv.cuinfo           --------------------------
	.section	.note.nv.cuinfo,"",@"SHT_NOTE"
	.sectionflags	@"SHF_NOTE_NV_CUINFO"
        /*0018*/ 	.short	0x0002
        /*001a*/ 	.short	0x0064
        /*001c*/ 	.short	0x0082
	.zero		2


//--------------------- .nv.info                  --------------------------
	.section	.nv.info,"",@"SHT_CUDA_INFO"
	.align	4


	//----- nvinfo : EIATTR_REGCOUNT
	.align		4
        /*0000*/ 	.byte	0x04, 0x2f
        /*0002*/ 	.short	(.L_1 - .L_0)
	.align		4
.L_0:
        /*0004*/ 	.word	index@(_Z4selpv)
        /*0008*/ 	.word	0x00000004


	//----- nvinfo : EIATTR_FRAME_SIZE
	.align		4
.L_1:
        /*000c*/ 	.byte	0x04, 0x11
        /*000e*/ 	.short	(.L_3 - .L_2)
	.align		4
.L_2:
        /*0010*/ 	.word	index@(_Z4selpv)
        /*0014*/ 	.word	0x00000000


	//----- nvinfo : EIATTR_MIN_STACK_SIZE
	.align		4
.L_3:
        /*0018*/ 	.byte	0x04, 0x12
        /*001a*/ 	.short	(.L_5 - .L_4)
	.align		4
.L_4:
        /*001c*/ 	.word	index@(_Z4selpv)
        /*0020*/ 	.word	0x00000000
.L_5:


//--------------------- .nv.compat                --------------------------
	.section	.nv.compat,"",@"SHT_CUDA_COMPAT_INFO"
	.align	4
        /*0000*/ 	.byte	0x02, 0x09, 0x00, 0x00, 0x02, 0x02, 0x01, 0x00, 0x02, 0x05, 0x05, 0x00, 0x03, 0x07, 0x01, 0x01
        /*0010*/ 	.byte	0x02, 0x03, 0x00, 0x00, 0x02, 0x06, 0x01, 0x00, 0x04, 0x0b, 0x08, 0x00, 0x09, 0x00, 0x00, 0x00
        /*0020*/ 	.byte	0x00, 0x00, 0x00, 0x00


//--------------------- .nv.info._Z4selpv         --------------------------
	.section	.nv.info._Z4selpv,"",@"SHT_CUDA_INFO"
	.sectionflags	@""
	.align	4


	//----- nvinfo : EIATTR_CUDA_API_VERSION
	.align		4
        /*0000*/ 	.byte	0x04, 0x37
        /*0002*/ 	.short	(.L_7 - .L_6)
.L_6:
        /*0004*/ 	.word	0x00000082


	//----- nvinfo : EIATTR_SPARSE_MMA_MASK
	.align		4
.L_7:
        /*0008*/ 	.byte	0x03, 0x50
        /*000a*/ 	.short	0x0000


	//----- nvinfo : EIATTR_MAXREG_COUNT
	.align		4
        /*000c*/ 	.byte	0x03, 0x1b
        /*000e*/ 	.short	0x00ff


	//----- nvinfo : EIATTR_MERCURY_ISA_VERSION
	.align		4
        /*0010*/ 	.byte	0x03, 0x5f
        /*0012*/ 	.short	0x0101


	//----- nvinfo : EIATTR_VRC_CTA_INIT_COUNT
	.align		4
        /*0014*/ 	.byte	0x02, 0x4a
	.zero		1
	.zero		1


	//----- nvinfo : EIATTR_EXIT_INSTR_OFFSETS
	.align		4
        /*0018*/ 	.byte	0x04, 0x1c
        /*001a*/ 	.short	(.L_9 - .L_8)


	//   ....[0]....
.L_8:
        /*001c*/ 	.word	0x00000010


	//----- nvinfo : EIATTR_SW_WAR
	.align		4
.L_9:
        /*0020*/ 	.byte	0x04, 0x36
        /*0022*/ 	.short	(.L_11 - .L_10)
.L_10:
        /*0024*/ 	.word	0x00000008
.L_11:


//--------------------- .nv.callgraph             --------------------------
	.section	.nv.callgraph,"",@"SHT_CUDA_CALLGRAPH"
	.align	4
	.sectionentsize	8
	.align		4
        /*0000*/ 	.word	0x00000000
	.align		4
        /*0004*/ 	.word	0xffffffff
	.align		4
        /*0008*/ 	.word	0x00000000
	.align		4
        /*000c*/ 	.word	0xfffffffe
	.align		4
        /*0010*/ 	.word	0x00000000
	.align		4
        /*0014*/ 	.word	0xfffffffd
	.align		4
        /*0018*/ 	.word	0x00000000
	.align		4
        /*001c*/ 	.word	0xfffffffc


//--------------------- .text._Z4selpv            --------------------------
	.section	.text._Z4selpv,"ax",@progbits
	.align	128
        .global         _Z4selpv
        .type           _Z4selpv,@function
        .size           _Z4selpv,(.L_x_1 - _Z4selpv)
        .other          _Z4selpv,@"STO_CUDA_ENTRY STV_DEFAULT"
_Z4selpv:
.text._Z4selpv:
[----:B------:R-:W-:Y:S01]  /*0000*/  LDC R1, c[0x0][0x37c] ;  /* 0x0000df00ff017b82 */ /* 0x000fe20000000800 */
[----:B------:R-:W-:Y:S05]  /*0010*/  EXIT ;  /* 0x000000000000794d */ /* 0x000fea0003800000 */
.L_x_0:
[----:B------:R-:W-:-:S00]  /*0020*/  BRA `(.L_x_0) ;  /* 0xfffffffc00fc7947 */ /* 0x000fc0000383ffff */
[----:B------:R-:W-:-:S00]  /*0030*/  NOP ;  /* 0x0000000000007918 */ /* 0x000fc00000000000 */
        /* <DEDUP_REMOVED lines=12> */
.L_x_1:


//--------------------- .nv.shared.reserved.0     --------------------------
	.section	.nv.shared.reserved.0,"aw",@nobits
	.weak		__nv_reservedSMEM_offset_0_alias
	.size		__nv_reservedSMEM_offset_0_alias, 0, 64
	.other		__nv_reservedSMEM_offset_0_alias,@"STO_CUDA_RESERVED_SHARED STV_DEFAULT"
__nv_reservedSMEM_offset_0_alias:
	.zero		0
	.zero		64


//--------------------- .nv.constant0._Z4selpv    --------------------------
	.section	.nv.constant0._Z4selpv,"a",@progbits
	.sectionflags	@""
	.align	4
.nv.constant0._Z4selpv:
	.zero		896


//--------------------- SYMBOLS --------------------------

	.type		.nv.reservedSmem.offset0,@object
	.size		.nv.reservedSmem.offset0,0x4
